//
// Generated by NVIDIA NVVM Compiler
//
// Compiler Build ID: CL-36424714
// Cuda compilation tools, release 13.0, V13.0.88
// Based on NVVM 20.0.0
//

.version 9.0
.target sm_100
.address_size 64

	// .globl	_Z3calPiiiiii

.visible .entry _Z3calPiiiiii(
	.param .u64 .ptr .align 1 _Z3calPiiiiii_param_0,
	.param .u32 _Z3calPiiiiii_param_1,
	.param .u32 _Z3calPiiiiii_param_2,
	.param .u32 _Z3calPiiiiii_param_3,
	.param .u32 _Z3calPiiiiii_param_4,
	.param .u32 _Z3calPiiiiii_param_5
)
{
	.reg .pred 	%p<14>;
	.reg .b32 	%r<91>;
	.reg .b64 	%rd<17>;

	ld.param.u64 	%rd8, [_Z3calPiiiiii_param_0];
	ld.param.u32 	%r46, [_Z3calPiiiiii_param_1];
	ld.param.u32 	%r47, [_Z3calPiiiiii_param_2];
	ld.param.u32 	%r49, [_Z3calPiiiiii_param_3];
	ld.param.u32 	%r50, [_Z3calPiiiiii_param_4];
	ld.param.u32 	%r51, [_Z3calPiiiiii_param_5];
	cvta.to.global.u64 	%rd1, %rd8;
	mov.u32 	%r52, %ctaid.x;
	add.s32 	%r53, %r49, %r52;
	mov.u32 	%r54, %ctaid.y;
	add.s32 	%r1, %r50, %r54;
	mov.u32 	%r55, %tid.x;
	mad.lo.s32 	%r2, %r53, %r46, %r55;
	mul.lo.s32 	%r3, %r1, %r46;
	mov.u32 	%r4, %tid.y;
	add.s32 	%r56, %r3, %r4;
	max.s32 	%r57, %r2, %r56;
	setp.ge.s32 	%p1, %r57, %r51;
	@%p1 bra 	$L__BB0_18;
	mul.lo.s32 	%r6, %r47, %r46;
	setp.lt.s32 	%p2, %r46, 1;
	setp.ge.s32 	%p3, %r6, %r51;
	or.pred  	%p4, %p2, %p3;
	@%p4 bra 	$L__BB0_18;
	mul.lo.s32 	%r7, %r2, %r51;
	add.s32 	%r58, %r7, %r56;
	mul.wide.s32 	%rd9, %r58, 4;
	add.s64 	%rd2, %rd1, %rd9;
	add.s32 	%r59, %r6, %r46;
	min.s32 	%r8, %r59, %r51;
	ld.global.u32 	%r87, [%rd2];
	add.s32 	%r60, %r6, 1;
	max.s32 	%r10, %r8, %r60;
	sub.s32 	%r61, %r10, %r6;
	and.b32  	%r11, %r61, 3;
	setp.eq.s32 	%p5, %r11, 0;
	mov.u32 	%r82, %r6;
	@%p5 bra 	$L__BB0_7;
	mad.lo.s32 	%r62, %r51, %r47, %r1;
	mad.lo.s32 	%r77, %r46, %r62, %r4;
	add.s32 	%r76, %r6, %r7;
	neg.s32 	%r75, %r11;
	mov.u32 	%r82, %r6;
$L__BB0_4:
	.pragma "nounroll";
	mul.wide.s32 	%rd10, %r76, 4;
	add.s64 	%rd11, %rd1, %rd10;
	ld.global.u32 	%r63, [%rd11];
	mul.wide.s32 	%rd12, %r77, 4;
	add.s64 	%rd13, %rd1, %rd12;
	ld.global.u32 	%r64, [%rd13];
	add.s32 	%r20, %r64, %r63;
	setp.ge.s32 	%p6, %r20, %r87;
	@%p6 bra 	$L__BB0_6;
	st.global.u32 	[%rd2], %r20;
	mov.u32 	%r87, %r20;
$L__BB0_6:
	add.s32 	%r82, %r82, 1;
	add.s32 	%r77, %r77, %r51;
	add.s32 	%r76, %r76, 1;
	add.s32 	%r75, %r75, 1;
	setp.ne.s32 	%p7, %r75, 0;
	@%p7 bra 	$L__BB0_4;
$L__BB0_7:
	sub.s32 	%r65, %r6, %r10;
	setp.gt.u32 	%p8, %r65, -4;
	@%p8 bra 	$L__BB0_18;
	mad.lo.s32 	%r66, %r82, %r51, %r4;
	add.s32 	%r84, %r66, %r3;
	shl.b32 	%r29, %r51, 2;
	add.s32 	%r83, %r82, %r7;
	mul.wide.s32 	%rd5, %r51, 4;
$L__BB0_9:
	mul.wide.s32 	%rd14, %r83, 4;
	add.s64 	%rd3, %rd1, %rd14;
	ld.global.u32 	%r67, [%rd3];
	mul.wide.s32 	%rd15, %r84, 4;
	add.s64 	%rd4, %rd1, %rd15;
	ld.global.u32 	%r68, [%rd4];
	add.s32 	%r35, %r68, %r67;
	setp.ge.s32 	%p9, %r35, %r87;
	@%p9 bra 	$L__BB0_11;
	st.global.u32 	[%rd2], %r35;
	mov.u32 	%r87, %r35;
$L__BB0_11:
	ld.global.u32 	%r69, [%rd3+4];
	add.s64 	%rd6, %rd4, %rd5;
	ld.global.u32 	%r70, [%rd6];
	add.s32 	%r37, %r70, %r69;
	setp.ge.s32 	%p10, %r37, %r87;
	@%p10 bra 	$L__BB0_13;
	st.global.u32 	[%rd2], %r37;
	mov.u32 	%r87, %r37;
$L__BB0_13:
	ld.global.u32 	%r71, [%rd3+8];
	add.s64 	%rd7, %rd6, %rd5;
	ld.global.u32 	%r72, [%rd7];
	add.s32 	%r39, %r72, %r71;
	setp.ge.s32 	%p11, %r39, %r87;
	@%p11 bra 	$L__BB0_15;
	st.global.u32 	[%rd2], %r39;
	mov.u32 	%r87, %r39;
$L__BB0_15:
	ld.global.u32 	%r73, [%rd3+12];
	add.s64 	%rd16, %rd7, %rd5;
	ld.global.u32 	%r74, [%rd16];
	add.s32 	%r41, %r74, %r73;
	setp.ge.s32 	%p12, %r41, %r87;
	@%p12 bra 	$L__BB0_17;
	st.global.u32 	[%rd2], %r41;
	mov.u32 	%r87, %r41;
$L__BB0_17:
	add.s32 	%r82, %r82, 4;
	add.s32 	%r84, %r84, %r29;
	add.s32 	%r83, %r83, 4;
	setp.lt.s32 	%p13, %r82, %r8;
	@%p13 bra 	$L__BB0_9;
$L__BB0_18:
	ret;

}


// ===== COMPILED SASS (sm_100) =====

	.target	sm_100

	.elftype	@"ET_EXEC"


//--------------------- .note.nv.tkinfo           --------------------------
	.section	.note.nv.tkinfo,"",@"SHT_NOTE"
	.sectionflags	@"SHF_NOTE_NV_TKINFO"
	.tkinfo
        /*0018*/ 	.word	0x00000002
        /*0030*/ 	.string	""
        /*0030*/ 	.string	"ptxas"
        /*0030*/ 	.string	"Cuda compilation tools, release 13.0, V13.0.88"
        /*0030*/ 	.string	"Build cuda_13.0.r13.0/compiler.36424714_0"
        /*0030*/ 	.string	"-arch sm_100 -m 64 "



//--------------------- .note.nv.cuinfo           --------------------------
	.section	.note.nv.cuinfo,"",@"SHT_NOTE"
	.sectionflags	@"SHF_NOTE_NV_CUINFO"
        /*0018*/ 	.short	0x0002
        /*001a*/ 	.short	0x0064
        /*001c*/ 	.short	0x0082
	.zero		2


//--------------------- .nv.info                  --------------------------
	.section	.nv.info,"",@"SHT_CUDA_INFO"
	.align	4


	//----- nvinfo : EIATTR_REGCOUNT
	.align		4
        /*0000*/ 	.byte	0x04, 0x2f
        /*0002*/ 	.short	(.L_1 - .L_0)
	.align		4
.L_0:
        /*0004*/ 	.word	index@(_Z3calPiiiiii)
        /*0008*/ 	.word	0x0000001c


	//----- nvinfo : EIATTR_FRAME_SIZE
	.align		4
.L_1:
        /*000c*/ 	.byte	0x04, 0x11
        /*000e*/ 	.short	(.L_3 - .L_2)
	.align		4
.L_2:
        /*0010*/ 	.word	index@(_Z3calPiiiiii)
        /*0014*/ 	.word	0x00000000


	//----- nvinfo : EIATTR_MIN_STACK_SIZE
	.align		4
.L_3:
        /*0018*/ 	.byte	0x04, 0x12
        /*001a*/ 	.short	(.L_5 - .L_4)
	.align		4
.L_4:
        /*001c*/ 	.word	index@(_Z3calPiiiiii)
        /*0020*/ 	.word	0x00000000
.L_5:


//--------------------- .nv.compat                --------------------------
	.section	.nv.compat,"",@"SHT_CUDA_COMPAT_INFO"
	.align	4
        /*0000*/ 	.byte	0x02, 0x09, 0x00, 0x00, 0x02, 0x02, 0x01, 0x00, 0x02, 0x05, 0x05, 0x00, 0x03, 0x07, 0x01, 0x01
        /*0010*/ 	.byte	0x02, 0x03, 0x00, 0x00, 0x02, 0x06, 0x01, 0x00, 0x04, 0x0b, 0x08, 0x00, 0x09, 0x00, 0x00, 0x00
        /*0020*/ 	.byte	0x00, 0x00, 0x00, 0x00


//--------------------- .nv.info._Z3calPiiiiii    --------------------------
	.section	.nv.info._Z3calPiiiiii,"",@"SHT_CUDA_INFO"
	.sectionflags	@""
	.align	4


	//----- nvinfo : EIATTR_CUDA_API_VERSION
	.align		4
        /*0000*/ 	.byte	0x04, 0x37
        /*0002*/ 	.short	(.L_7 - .L_6)
.L_6:
        /*0004*/ 	.word	0x00000082


	//----- nvinfo : EIATTR_KPARAM_INFO
	.align		4
.L_7:
        /*0008*/ 	.byte	0x04, 0x17
        /*000a*/ 	.short	(.L_9 - .L_8)
.L_8:
        /*000c*/ 	.word	0x00000000
        /*0010*/ 	.short	0x0005
        /*0012*/ 	.short	0x0018
        /*0014*/ 	.byte	0x00, 0xf0, 0x11, 0x00


	//----- nvinfo : EIATTR_KPARAM_INFO
	.align		4
.L_9:
        /*0018*/ 	.byte	0x04, 0x17
        /*001a*/ 	.short	(.L_11 - .L_10)
.L_10:
        /*001c*/ 	.word	0x00000000
        /*0020*/ 	.short	0x0004
        /*0022*/ 	.short	0x0014
        /*0024*/ 	.byte	0x00, 0xf0, 0x11, 0x00


	//----- nvinfo : EIATTR_KPARAM_INFO
	.align		4
.L_11:
        /*0028*/ 	.byte	0x04, 0x17
        /*002a*/ 	.short	(.L_13 - .L_12)
.L_12:
        /*002c*/ 	.word	0x00000000
        /*0030*/ 	.short	0x0003
        /*0032*/ 	.short	0x0010
        /*0034*/ 	.byte	0x00, 0xf0, 0x11, 0x00


	//----- nvinfo : EIATTR_KPARAM_INFO
	.align		4
.L_13:
        /*0038*/ 	.byte	0x04, 0x17
        /*003a*/ 	.short	(.L_15 - .L_14)
.L_14:
        /*003c*/ 	.word	0x00000000
        /*0040*/ 	.short	0x0002
        /*0042*/ 	.short	0x000c
        /*0044*/ 	.byte	0x00, 0xf0, 0x11, 0x00


	//----- nvinfo : EIATTR_KPARAM_INFO
	.align		4
.L_15:
        /*0048*/ 	.byte	0x04, 0x17
        /*004a*/ 	.short	(.L_17 - .L_16)
.L_16:
        /*004c*/ 	.word	0x00000000
        /*0050*/ 	.short	0x0001
        /*0052*/ 	.short	0x0008
        /*0054*/ 	.byte	0x00, 0xf0, 0x11, 0x00


	//----- nvinfo : EIATTR_KPARAM_INFO
	.align		4
.L_17:
        /*0058*/ 	.byte	0x04, 0x17
        /*005a*/ 	.short	(.L_19 - .L_18)
.L_18:
        /*005c*/ 	.word	0x00000000
        /*0060*/ 	.short	0x0000
        /*0062*/ 	.short	0x0000
        /*0064*/ 	.byte	0x00, 0xf5, 0x21, 0x00


	//----- nvinfo : EIATTR_SPARSE_MMA_MASK
	.align		4
.L_19:
        /*0068*/ 	.byte	0x03, 0x50
        /*006a*/ 	.short	0x0000


	//----- nvinfo : EIATTR_MAXREG_COUNT
	.align		4
        /*006c*/ 	.byte	0x03, 0x1b
        /*006e*/ 	.short	0x00ff


	//----- nvinfo : EIATTR_MERCURY_ISA_VERSION
	.align		4
        /*0070*/ 	.byte	0x03, 0x5f
        /*0072*/ 	.short	0x0101


	//----- nvinfo : EIATTR_VRC_CTA_INIT_COUNT
	.align		4
        /*0074*/ 	.byte	0x02, 0x4a
	.zero		1
	.zero		1


	//----- nvinfo : EIATTR_EXIT_INSTR_OFFSETS
	.align		4
        /*0078*/ 	.byte	0x04, 0x1c
        /*007a*/ 	.short	(.L_21 - .L_20)


	//   ....[0]....
.L_20:
        /*007c*/ 	.word	0x000000e0


	//   ....[1]....
        /*0080*/ 	.word	0x00000130


	//   ....[2]....
        /*0084*/ 	.word	0x00000370


	//   ....[3]....
        /*0088*/ 	.word	0x00001080


	//   ....[4]....
        /*008c*/ 	.word	0x00001250


	//----- nvinfo : EIATTR_CBANK_PARAM_SIZE
	.align		4
.L_21:
        /*0090*/ 	.byte	0x03, 0x19
        /*0092*/ 	.short	0x001c


	//----- nvinfo : EIATTR_PARAM_CBANK
	.align		4
        /*0094*/ 	.byte	0x04, 0x0a
        /*0096*/ 	.short	(.L_23 - .L_22)
	.align		4
.L_22:
        /*0098*/ 	.word	index@(.nv.constant0._Z3calPiiiiii)
        /*009c*/ 	.short	0x0380
        /*009e*/ 	.short	0x001c


	//----- nvinfo : EIATTR_SW_WAR
	.align		4
.L_23:
        /*00a0*/ 	.byte	0x04, 0x36
        /*00a2*/ 	.short	(.L_25 - .L_24)
.L_24:
        /*00a4*/ 	.word	0x00000008
.L_25:


//--------------------- .nv.callgraph             --------------------------
	.section	.nv.callgraph,"",@"SHT_CUDA_CALLGRAPH"
	.align	4
	.sectionentsize	8
	.align		4
        /*0000*/ 	.word	0x00000000
	.align		4
        /*0004*/ 	.word	0xffffffff
	.align		4
        /*0008*/ 	.word	0x00000000
	.align		4
        /*000c*/ 	.word	0xfffffffe
	.align		4
        /*0010*/ 	.word	0x00000000
	.align		4
        /*0014*/ 	.word	0xfffffffd
	.align		4
        /*0018*/ 	.word	0x00000000
	.align		4
        /*001c*/ 	.word	0xfffffffc


//--------------------- .text._Z3calPiiiiii       --------------------------
	.section	.text._Z3calPiiiiii,"ax",@progbits
	.align	128
        .global         _Z3calPiiiiii
        .type           _Z3calPiiiiii,@function
        .size           _Z3calPiiiiii,(.L_x_6 - _Z3calPiiiiii)
        .other          _Z3calPiiiiii,@"STO_CUDA_ENTRY STV_DEFAULT"
_Z3calPiiiiii:
.text._Z3calPiiiiii:
[----:B------:R-:W-:Y:S01]  /*0000*/  LDC R1, c[0x0][0x37c] ;  /* 0x0000df00ff017b82 */ /* 0x000fe20000000800 */
[----:B------:R-:W0:Y:S07]  /*0010*/  S2R R13, SR_TID.X ;  /* 0x00000000000d7919 */ /* 0x000e2e0000002100 */
[----:B------:R-:W1:Y:S01]  /*0020*/  S2UR UR4, SR_CTAID.X ;  /* 0x00000000000479c3 */ /* 0x000e620000002500 */
[----:B------:R-:W1:Y:S01]  /*0030*/  LDCU.64 UR6, c[0x0][0x390] ;  /* 0x00007200ff0677ac */ /* 0x000e620008000a00 */
[----:B------:R-:W2:Y:S06]  /*0040*/  S2R R9, SR_TID.Y ;  /* 0x0000000000097919 */ /* 0x000eac0000002200 */
[----:B------:R-:W3:Y:S08]  /*0050*/  S2UR UR5, SR_CTAID.Y ;  /* 0x00000000000579c3 */ /* 0x000ef00000002600 */
[----:B------:R-:W0:Y:S08]  /*0060*/  LDC R17, c[0x0][0x388] ;  /* 0x0000e200ff117b82 */ /* 0x000e300000000800 */
[----:B------:R-:W4:Y:S01]  /*0070*/  LDC R6, c[0x0][0x398] ;  /* 0x0000e600ff067b82 */ /* 0x000f220000000800 */
[----:B-1----:R-:W-:-:S02]  /*0080*/  UIADD3 UR4, UPT, UPT, UR4, UR6, URZ ;  /* 0x0000000604047290 */ /* 0x002fc4000fffe0ff */
[----:B---3--:R-:W-:-:S04]  /*0090*/  UIADD3 UR5, UPT, UPT, UR5, UR7, URZ ;  /* 0x0000000705057290 */ /* 0x008fc8000fffe0ff */
[C---:B0-----:R-:W-:Y:S02]  /*00a0*/  IMAD R13, R17.reuse, UR4, R13 ;  /* 0x00000004110d7c24 */ /* 0x041fe4000f8e020d */
[----:B--2---:R-:W-:-:S05]  /*00b0*/  IMAD R0, R17, UR5, R9 ;  /* 0x0000000511007c24 */ /* 0x004fca000f8e0209 */
[----:B------:R-:W-:-:S04]  /*00c0*/  VIMNMX R3, PT, PT, R13, R0, !PT ;  /* 0x000000000d037248 */ /* 0x000fc80007fe0100 */
[----:B----4-:R-:W-:-:S13]  /*00d0*/  ISETP.GE.AND P0, PT, R3, R6, PT ;  /* 0x000000060300720c */ /* 0x010fda0003f06270 */
[----:B------:R-:W-:Y:S05]  /*00e0*/  @P0 EXIT ;  /* 0x000000000000094d */ /* 0x000fea0003800000 */
[----:B------:R-:W0:Y:S02]  /*00f0*/  LDC R12, c[0x0][0x38c] ;  /* 0x0000e300ff0c7b82 */ /* 0x000e240000000800 */
[----:B0-----:R-:W-:-:S05]  /*0100*/  IMAD R8, R17, R12, RZ ;  /* 0x0000000c11087224 */ /* 0x001fca00078e02ff */
[----:B------:R-:W-:-:S04]  /*0110*/  ISETP.GE.AND P0, PT, R8, R6, PT ;  /* 0x000000060800720c */ /* 0x000fc80003f06270 */
[----:B------:R-:W-:-:S13]  /*0120*/  ISETP.LT.OR P0, PT, R17, 0x1, P0 ;  /* 0x000000011100780c */ /* 0x000fda0000701670 */
[----:B------:R-:W-:Y:S05]  /*0130*/  @P0 EXIT ;  /* 0x000000000000094d */ /* 0x000fea0003800000 */
[----:B------:R-:W0:Y:S01]  /*0140*/  LDCU.64 UR8, c[0x0][0x380] ;  /* 0x00007000ff0877ac */ /* 0x000e220008000a00 */
[C---:B------:R-:W-:Y:S01]  /*0150*/  VIADDMNMX R7, R8.reuse, R17, R6, PT ;  /* 0x0000001108077246 */ /* 0x040fe20003800106 */
[----:B------:R-:W1:Y:S03]  /*0160*/  LDCU.64 UR6, c[0x0][0x358] ;  /* 0x00006b00ff0677ac */ /* 0x000e660008000a00 */
[----:B------:R-:W-:-:S04]  /*0170*/  VIADDMNMX R3, R8, 0x1, R7, !PT ;  /* 0x0000000108037846 */ /* 0x000fc80007800107 */
[C---:B------:R-:W-:Y:S01]  /*0180*/  IADD3 R2, PT, PT, -R8.reuse, R3, RZ ;  /* 0x0000000308027210 */ /* 0x040fe20007ffe1ff */
[----:B------:R-:W-:Y:S02]  /*0190*/  IMAD.IADD R11, R8, 0x1, -R3 ;  /* 0x00000001080b7824 */ /* 0x000fe400078e0a03 */
[----:B------:R-:W-:Y:S01]  /*01a0*/  IMAD R3, R13, R6, R0 ;  /* 0x000000060d037224 */ /* 0x000fe200078e0200 */
[----:B------:R-:W-:Y:S02]  /*01b0*/  LOP3.LUT P1, R10, R2, 0x3, RZ, 0xc0, !PT ;  /* 0x00000003020a7812 */ /* 0x000fe4000782c0ff */
[----:B------:R-:W-:Y:S02]  /*01c0*/  ISETP.GT.U32.AND P0, PT, R11, -0x4, PT ;  /* 0xfffffffc0b00780c */ /* 0x000fe40003f04070 */
[----:B0-----:R-:W-:Y:S01]  /*01d0*/  MOV R4, UR8 ;  /* 0x0000000800047c02 */ /* 0x001fe20008000f00 */
[----:B------:R-:W-:-:S04]  /*01e0*/  IMAD.U32 R5, RZ, RZ, UR9 ;  /* 0x00000009ff057e24 */ /* 0x000fc8000f8e00ff */
[----:B------:R-:W-:-:S05]  /*01f0*/  IMAD.WIDE R2, R3, 0x4, R4 ;  /* 0x0000000403027825 */ /* 0x000fca00078e0204 */
[----:B-1----:R0:W5:Y:S01]  /*0200*/  LDG.E R0, desc[UR6][R2.64] ;  /* 0x0000000602007981 */ /* 0x002162000c1e1900 */
[----:B------:R-:W-:Y:S05]  /*0210*/  @!P1 BRA `(.L_x_0) ;  /* 0x0000000000549947 */ /* 0x000fea0003800000 */
[----:B------:R-:W1:Y:S01]  /*0220*/  LDC R16, c[0x0][0x398] ;  /* 0x0000e600ff107b82 */ /* 0x000e620000000800 */
[----:B------:R-:W-:Y:S02]  /*0230*/  IMAD R12, R6, R12, UR5 ;  /* 0x00000005060c7e24 */ /* 0x000fe4000f8e020c */
[----:B------:R-:W-:Y:S02]  /*0240*/  IMAD R19, R13, R6, R8 ;  /* 0x000000060d137224 */ /* 0x000fe400078e0208 */
[----:B------:R-:W-:Y:S01]  /*0250*/  IMAD R17, R12, R17, R9 ;  /* 0x000000110c117224 */ /* 0x000fe200078e0209 */
[----:B------:R-:W-:Y:S02]  /*0260*/  IADD3 R12, PT, PT, -R10, RZ, RZ ;  /* 0x000000ff0a0c7210 */ /* 0x000fe40007ffe1ff */
[----:B------:R-:W2:Y:S05]  /*0270*/  LDC.64 R4, c[0x0][0x380] ;  /* 0x0000e000ff047b82 */ /* 0x000eaa0000000a00 */
.L_x_1:
[----:B--2---:R-:W-:-:S04]  /*0280*/  IMAD.WIDE R14, R19, 0x4, R4 ;  /* 0x00000004130e7825 */ /* 0x004fc800078e0204 */
[----:B------:R-:W-:Y:S02]  /*0290*/  IMAD.WIDE R10, R17, 0x4, R4 ;  /* 0x00000004110a7825 */ /* 0x000fe400078e0204 */
[----:B------:R-:W2:Y:S04]  /*02a0*/  LDG.E R14, desc[UR6][R14.64] ;  /* 0x000000060e0e7981 */ /* 0x000ea8000c1e1900 */
[----:B------:R-:W2:Y:S01]  /*02b0*/  LDG.E R11, desc[UR6][R10.64] ;  /* 0x000000060a0b7981 */ /* 0x000ea2000c1e1900 */
[----:B------:R-:W-:Y:S01]  /*02c0*/  IADD3 R12, PT, PT, R12, 0x1, RZ ;  /* 0x000000010c0c7810 */ /* 0x000fe20007ffe0ff */
[----:B-1----:R-:W-:Y:S01]  /*02d0*/  IMAD.MOV.U32 R6, RZ, RZ, R16 ;  /* 0x000000ffff067224 */ /* 0x002fe200078e0010 */
[----:B------:R-:W-:Y:S01]  /*02e0*/  IADD3 R19, PT, PT, R19, 0x1, RZ ;  /* 0x0000000113137810 */ /* 0x000fe20007ffe0ff */
[----:B------:R-:W-:Y:S01]  /*02f0*/  VIADD R8, R8, 0x1 ;  /* 0x0000000108087836 */ /* 0x000fe20000000000 */
[----:B------:R-:W-:Y:S01]  /*0300*/  ISETP.NE.AND P2, PT, R12, RZ, PT ;  /* 0x000000ff0c00720c */ /* 0x000fe20003f45270 */
[----:B------:R-:W-:-:S02]  /*0310*/  IMAD.IADD R17, R17, 0x1, R6 ;  /* 0x0000000111117824 */ /* 0x000fc400078e0206 */
[----:B--23--:R-:W-:-:S05]  /*0320*/  IMAD.IADD R21, R14, 0x1, R11 ;  /* 0x000000010e157824 */ /* 0x00cfca00078e020b */
[----:B-----5:R-:W-:-:S13]  /*0330*/  ISETP.GE.AND P1, PT, R21, R0, PT ;  /* 0x000000001500720c */ /* 0x020fda0003f26270 */
[----:B------:R3:W-:Y:S01]  /*0340*/  @!P1 STG.E desc[UR6][R2.64], R21 ;  /* 0x0000001502009986 */ /* 0x0007e2000c101906 */
[----:B------:R-:W-:Y:S01]  /*0350*/  @!P1 MOV R0, R21 ;  /* 0x0000001500009202 */ /* 0x000fe20000000f00 */
[----:B------:R-:W-:Y:S06]  /*0360*/  @P2 BRA `(.L_x_1) ;  /* 0xfffffffc00c42947 */ /* 0x000fec000383ffff */
.L_x_0:
[----:B------:R-:W-:Y:S05]  /*0370*/  @P0 EXIT ;  /* 0x000000000000094d */ /* 0x000fea0003800000 */
[----:B------:R-:W1:Y:S01]  /*0380*/  LDC R10, c[0x0][0x388] ;  /* 0x0000e200ff0a7b82 */ /* 0x000e620000000800 */
[----:B------:R-:W-:Y:S01]  /*0390*/  IADD3 R11, PT, PT, R7, -R8, RZ ;  /* 0x80000008070b7210 */ /* 0x000fe20007ffe0ff */
[-C--:B------:R-:W-:Y:S01]  /*03a0*/  IMAD R9, R8, R6.reuse, R9 ;  /* 0x0000000608097224 */ /* 0x080fe200078e0209 */
[----:B------:R-:W-:Y:S01]  /*03b0*/  PLOP3.LUT P0, PT, PT, PT, PT, 0x80, 0x8 ;  /* 0x000000000008781c */ /* 0x000fe20003f0f070 */
[----:B------:R-:W-:Y:S01]  /*03c0*/  IMAD R13, R13, R6, R8 ;  /* 0x000000060d0d7224 */ /* 0x000fe200078e0208 */
[----:B------:R-:W-:Y:S01]  /*03d0*/  ISETP.GT.AND P1, PT, R11, 0xc, PT ;  /* 0x0000000c0b00780c */ /* 0x000fe20003f24270 */
[----:B-1----:R-:W-:-:S12]  /*03e0*/  IMAD R17, R10, UR5, R9 ;  /* 0x000000050a117c24 */ /* 0x002fd8000f8e0209 */
[----:B------:R-:W-:Y:S05]  /*03f0*/  @!P1 BRA `(.L_x_2) ;  /* 0x00000008000c9947 */ /* 0x000fea0003800000 */
[----:B------:R-:W1:Y:S01]  /*0400*/  LDC R6, c[0x0][0x398] ;  /* 0x0000e600ff067b82 */ /* 0x000e620000000800 */
[----:B------:R-:W-:Y:S01]  /*0410*/  PLOP3.LUT P0, PT, PT, PT, PT, 0x8, 0x80 ;  /* 0x000000000080781c */ /* 0x000fe20003f0e170 */
[----:B------:R-:W-:-:S06]  /*0420*/  VIADD R9, R7, 0xfffffff4 ;  /* 0xfffffff407097836 */ /* 0x000fcc0000000000 */
[----:B------:R-:W2:Y:S06]  /*0430*/  LDC.64 R4, c[0x0][0x380] ;  /* 0x0000e000ff047b82 */ /* 0x000eac0000000a00 */
.L_x_3:
[----:B--2---:R-:W-:-:S04]  /*0440*/  IMAD.WIDE R10, R13, 0x4, R4 ;  /* 0x000000040d0a7825 */ /* 0x004fc800078e0204 */
[----:B------:R-:W-:Y:S01]  /*0450*/  IMAD.WIDE R14, R17, 0x4, R4 ;  /* 0x00000004110e7825 */ /* 0x000fe200078e0204 */
[----:B------:R-:W2:Y:S04]  /*0460*/  LDG.E R12, desc[UR6][R10.64] ;  /* 0x000000060a0c7981 */ /* 0x000ea8000c1e1900 */
[----:B------:R-:W2:Y:S02]  /*0470*/  LDG.E R19, desc[UR6][R14.64] ;  /* 0x000000060e137981 */ /* 0x000ea4000c1e1900 */
[----:B--2-4-:R-:W-:Y:S01]  /*0480*/  IADD3 R23, PT, PT, R12, R19, RZ ;  /* 0x000000130c177210 */ /* 0x014fe20007ffe0ff */
[----:B-1----:R-:W-:-:S03]  /*0490*/  IMAD.WIDE R18, R6, 0x4, R14 ;  /* 0x0000000406127825 */ /* 0x002fc600078e020e */
[----:B-----5:R-:W-:-:S13]  /*04a0*/  ISETP.GE.AND P1, PT, R23, R0, PT ;  /* 0x000000001700720c */ /* 0x020fda0003f26270 */
[----:B------:R1:W-:Y:S04]  /*04b0*/  @!P1 STG.E desc[UR6][R2.64], R23 ;  /* 0x0000001702009986 */ /* 0x0003e8000c101906 */
[----:B------:R-:W2:Y:S04]  /*04c0*/  LDG.E R12, desc[UR6][R10.64+0x4] ;  /* 0x000004060a0c7981 */ /* 0x000ea8000c1e1900 */
[----:B---3--:R-:W2:Y:S01]  /*04d0*/  LDG.E R21, desc[UR6][R18.64] ;  /* 0x0000000612157981 */ /* 0x008ea2000c1e1900 */
[----:B------:R-:W-:Y:S02]  /*04e0*/  @!P1 IMAD.MOV.U32 R0, RZ, RZ, R23 ;  /* 0x000000ffff009224 */ /* 0x000fe400078e0017 */
[----:B------:R-:W-:Y:S01]  /*04f0*/  IMAD.WIDE R14, R6, 0x4, R18 ;  /* 0x00000004060e7825 */ /* 0x000fe200078e0212 */
[----:B--2---:R-:W-:-:S04]  /*0500*/  IADD3 R25, PT, PT, R12, R21, RZ ;  /* 0x000000150c197210 */ /* 0x004fc80007ffe0ff */
[----:B------:R-:W-:-:S13]  /*0510*/  ISETP.GE.AND P1, PT, R25, R0, PT ;  /* 0x000000001900720c */ /* 0x000fda0003f26270 */
[----:B------:R2:W-:Y:S04]  /*0520*/  @!P1 STG.E desc[UR6][R2.64], R25 ;  /* 0x0000001902009986 */ /* 0x0005e8000c101906 */
[----:B------:R-:W1:Y:S04]  /*0530*/  LDG.E R12, desc[UR6][R10.64+0x8] ;  /* 0x000008060a0c7981 */ /* 0x000e68000c1e1900 */
[----:B------:R-:W1:Y:S01]  /*0540*/  LDG.E R21, desc[UR6][R14.64] ;  /* 0x000000060e157981 */ /* 0x000e62000c1e1900 */
[----:B------:R-:W-:Y:S01]  /*0550*/  @!P1 IMAD.MOV.U32 R0, RZ, RZ, R25 ;  /* 0x000000ffff009224 */ /* 0x000fe200078e0019 */
[----:B-1----:R-:W-:Y:S01]  /*0560*/  IADD3 R23, PT, PT, R12, R21, RZ ;  /* 0x000000150c177210 */ /* 0x002fe20007ffe0ff */
[----:B------:R-:W-:-:S03]  /*0570*/  IMAD.WIDE R20, R6, 0x4, R14 ;  /* 0x0000000406147825 */ /* 0x000fc600078e020e */
[----:B------:R-:W-:-:S13]  /*0580*/  ISETP.GE.AND P1, PT, R23, R0, PT ;  /* 0x000000001700720c */ /* 0x000fda0003f26270 */
[----:B------:R1:W-:Y:S04]  /*0590*/  @!P1 STG.E desc[UR6][R2.64], R23 ;  /* 0x0000001702009986 */ /* 0x0003e8000c101906 */
[----:B------:R-:W2:Y:S04]  /*05a0*/  LDG.E R12, desc[UR6][R10.64+0xc] ;  /* 0x00000c060a0c7981 */ /* 0x000ea8000c1e1900 */
[----:B------:R-:W2:Y:S01]  /*05b0*/  LDG.E R21, desc[UR6][R20.64] ;  /* 0x0000000614157981 */ /* 0x000ea2000c1e1900 */
[----:B------:R-:W-:Y:S01]  /*05c0*/  @!P1 IMAD.MOV.U32 R0, RZ, RZ, R23 ;  /* 0x000000ffff009224 */ /* 0x000fe200078e0017 */
[----:B------:R-:W-:Y:S01]  /*05d0*/  LEA R19, R6, R17, 0x2 ;  /* 0x0000001106137211 */ /* 0x000fe200078e10ff */
[----:B------:R-:W-:-:S04]  /*05e0*/  VIADD R15, R13, 0x4 ;  /* 0x000000040d0f7836 */ /* 0x000fc80000000000 */
[----:B------:R-:W-:-:S04]  /*05f0*/  IMAD.WIDE R14, R15, 0x4, R4 ;  /* 0x000000040f0e7825 */ /* 0x000fc800078e0204 */
        /* <DEDUP_REMOVED lines=30> */
[----:B------:R-:W-:Y:S01]  /*07e0*/  IMAD.WIDE R16, R19, 0x4, R4 ;  /* 0x0000000413107825 */ /* 0x000fe200078e0204 */
[----:B--2---:R-:W-:-:S03]  /*07f0*/  IADD3 R25, PT, PT, R10, R21, RZ ;  /* 0x000000150a197210 */ /* 0x004fc60007ffe0ff */
[----:B------:R-:W-:Y:S01]  /*0800*/  IMAD.WIDE R10, R11, 0x4, R4 ;  /* 0x000000040b0a7825 */ /* 0x000fe200078e0204 */
        /* <DEDUP_REMOVED lines=57> */
[----:B------:R-:W-:Y:S01]  /*0ba0*/  LEA R17, R6, R19, 0x2 ;  /* 0x0000001306117211 */ /* 0x000fe200078e10ff */
[----:B------:R-:W-:-:S02]  /*0bb0*/  VIADD R8, R8, 0x10 ;  /* 0x0000001008087836 */ /* 0x000fc40000000000 */
[----:B------:R-:W-:-:S03]  /*0bc0*/  VIADD R13, R13, 0x10 ;  /* 0x000000100d0d7836 */ /* 0x000fc60000000000 */
[----:B------:R-:W-:Y:S02]  /*0bd0*/  ISETP.GE.AND P2, PT, R8, R9, PT ;  /* 0x000000090800720c */ /* 0x000fe40003f46270 */
[----:B-1----:R-:W-:-:S04]  /*0be0*/  IADD3 R23, PT, PT, R12, R11, RZ ;  /* 0x0000000b0c177210 */ /* 0x002fc80007ffe0ff */
[----:B------:R-:W-:-:S13]  /*0bf0*/  ISETP.GE.AND P1, PT, R23, R0, PT ;  /* 0x000000001700720c */ /* 0x000fda0003f26270 */
[----:B------:R4:W-:Y:S01]  /*0c00*/  @!P1 STG.E desc[UR6][R2.64], R23 ;  /* 0x0000001702009986 */ /* 0x0009e2000c101906 */
[----:B------:R-:W-:Y:S01]  /*0c10*/  @!P1 MOV R0, R23 ;  /* 0x0000001700009202 */ /* 0x000fe20000000f00 */
[----:B------:R-:W-:Y:S06]  /*0c20*/  @!P2 BRA `(.L_x_3) ;  /* 0xfffffff80004a947 */ /* 0x000fec000383ffff */
.L_x_2:
[----:B------:R-:W-:-:S05]  /*0c30*/  IMAD.IADD R9, R7, 0x1, -R8 ;  /* 0x0000000107097824 */ /* 0x000fca00078e0a08 */
[----:B------:R-:W-:-:S13]  /*0c40*/  ISETP.GT.AND P1, PT, R9, 0x4, PT ;  /* 0x000000040900780c */ /* 0x000fda0003f24270 */
[----:B------:R-:W-:Y:S05]  /*0c50*/  @!P1 BRA `(.L_x_4) ;  /* 0x0000000400049947 */ /* 0x000fea0003800000 */
[----:B------:R-:W-:-:S04]  /*0c60*/  IMAD.WIDE R10, R13, 0x4, R4 ;  /* 0x000000040d0a7825 */ /* 0x000fc800078e0204 */
[----:B------:R-:W-:Y:S01]  /*0c70*/  IMAD.WIDE R14, R17, 0x4, R4 ;  /* 0x00000004110e7825 */ /* 0x000fe200078e0204 */
[----:B------:R-:W4:Y:S04]  /*0c80*/  LDG.E R9, desc[UR6][R10.64] ;  /* 0x000000060a097981 */ /* 0x000f28000c1e1900 */
[----:B------:R-:W4:Y:S01]  /*0c90*/  LDG.E R12, desc[UR6][R14.64] ;  /* 0x000000060e0c7981 */ /* 0x000f22000c1e1900 */
[----:B------:R-:W-:Y:S01]  /*0ca0*/  IMAD.WIDE R18, R6, 0x4, R14 ;  /* 0x0000000406127825 */ /* 0x000fe200078e020e */
[----:B----4-:R-:W-:-:S04]  /*0cb0*/  IADD3 R23, PT, PT, R9, R12, RZ ;  /* 0x0000000c09177210 */ /* 0x010fc80007ffe0ff */
[----:B-----5:R-:W-:-:S13]  /*0cc0*/  ISETP.GE.AND P0, PT, R23, R0, PT ;  /* 0x000000001700720c */ /* 0x020fda0003f06270 */
[----:B------:R1:W-:Y:S04]  /*0cd0*/  @!P0 STG.E desc[UR6][R2.64], R23 ;  /* 0x0000001702008986 */ /* 0x0003e8000c101906 */
[----:B------:R-:W2:Y:S04]  /*0ce0*/  LDG.E R9, desc[UR6][R10.64+0x4] ;  /* 0x000004060a097981 */ /* 0x000ea8000c1e1900 */
[----:B------:R-:W2:Y:S01]  /*0cf0*/  LDG.E R12, desc[UR6][R18.64] ;  /* 0x00000006120c7981 */ /* 0x000ea2000c1e1900 */
[----:B------:R-:W-:Y:S02]  /*0d00*/  @!P0 IMAD.MOV.U32 R0, RZ, RZ, R23 ;  /* 0x000000ffff008224 */ /* 0x000fe400078e0017 */
[----:B---3--:R-:W-:Y:S01]  /*0d10*/  IMAD.WIDE R20, R6, 0x4, R18 ;  /* 0x0000000406147825 */ /* 0x008fe200078e0212 */
[----:B--2---:R-:W-:-:S04]  /*0d20*/  IADD3 R25, PT, PT, R9, R12, RZ ;  /* 0x0000000c09197210 */ /* 0x004fc80007ffe0ff */
[----:B------:R-:W-:-:S13]  /*0d30*/  ISETP.GE.AND P0, PT, R25, R0, PT ;  /* 0x000000001900720c */ /* 0x000fda0003f06270 */
[----:B------:R2:W-:Y:S04]  /*0d40*/  @!P0 STG.E desc[UR6][R2.64], R25 ;  /* 0x0000001902008986 */ /* 0x0005e8000c101906 */
[----:B------:R-:W1:Y:S04]  /*0d50*/  LDG.E R9, desc[UR6][R10.64+0x8] ;  /* 0x000008060a097981 */ /* 0x000e68000c1e1900 */
[----:B------:R-:W1:Y:S01]  /*0d60*/  LDG.E R12, desc[UR6][R20.64] ;  /* 0x00000006140c7981 */ /* 0x000e62000c1e1900 */
[----:B------:R-:W-:Y:S02]  /*0d70*/  @!P0 IMAD.MOV.U32 R0, RZ, RZ, R25 ;  /* 0x000000ffff008224 */ /* 0x000fe400078e0019 */
[----:B------:R-:W-:Y:S01]  /*0d80*/  IMAD.WIDE R14, R6, 0x4, R20 ;  /* 0x00000004060e7825 */ /* 0x000fe200078e0214 */
[----:B-1----:R-:W-:-:S04]  /*0d90*/  IADD3 R23, PT, PT, R9, R12, RZ ;  /* 0x0000000c09177210 */ /* 0x002fc80007ffe0ff */
[----:B------:R-:W-:-:S13]  /*0da0*/  ISETP.GE.AND P0, PT, R23, R0, PT ;  /* 0x000000001700720c */ /* 0x000fda0003f06270 */
[----:B------:R1:W-:Y:S04]  /*0db0*/  @!P0 STG.E desc[UR6][R2.64], R23 ;  /* 0x0000001702008986 */ /* 0x0003e8000c101906 */
[----:B------:R-:W2:Y:S04]  /*0dc0*/  LDG.E R9, desc[UR6][R10.64+0xc] ;  /* 0x00000c060a097981 */ /* 0x000ea8000c1e1900 */
[----:B------:R-:W2:Y:S01]  /*0dd0*/  LDG.E R14, desc[UR6][R14.64] ;  /* 0x000000060e0e7981 */ /* 0x000ea2000c1e1900 */
[----:B------:R-:W-:Y:S01]  /*0de0*/  @!P0 IMAD.MOV.U32 R0, RZ, RZ, R23 ;  /* 0x000000ffff008224 */ /* 0x000fe200078e0017 */
[----:B------:R-:W-:-:S05]  /*0df0*/  LEA R17, R6, R17, 0x2 ;  /* 0x0000001106117211 */ /* 0x000fca00078e10ff */
[----:B------:R-:W-:Y:S01]  /*0e00*/  IMAD.WIDE R18, R17, 0x4, R4 ;  /* 0x0000000411127825 */ /* 0x000fe200078e0204 */
[----:B--2---:R-:W-:-:S03]  /*0e10*/  IADD3 R25, PT, PT, R9, R14, RZ ;  /* 0x0000000e09197210 */ /* 0x004fc60007ffe0ff */
[----:B------:R-:W-:Y:S01]  /*0e20*/  VIADD R9, R13, 0x4 ;  /* 0x000000040d097836 */ /* 0x000fe20000000000 */
[----:B------:R-:W-:-:S03]  /*0e30*/  ISETP.GE.AND P0, PT, R25, R0, PT ;  /* 0x000000001900720c */ /* 0x000fc60003f06270 */
[----:B------:R-:W-:-:S10]  /*0e40*/  IMAD.WIDE R12, R9, 0x4, R4 ;  /* 0x00000004090c7825 */ /* 0x000fd400078e0204 */
[----:B------:R-:W-:Y:S04]  /*0e50*/  @!P0 STG.E desc[UR6][R2.64], R25 ;  /* 0x0000001902008986 */ /* 0x000fe8000c101906 */
[----:B------:R-:W2:Y:S04]  /*0e60*/  LDG.E R16, desc[UR6][R12.64] ;  /* 0x000000060c107981 */ /* 0x000ea8000c1e1900 */
[----:B------:R-:W2:Y:S01]  /*0e70*/  LDG.E R11, desc[UR6][R18.64] ;  /* 0x00000006120b7981 */ /* 0x000ea2000c1e1900 */
[----:B------:R-:W-:Y:S01]  /*0e80*/  @!P0 IMAD.MOV.U32 R0, RZ, RZ, R25 ;  /* 0x000000ffff008224 */ /* 0x000fe200078e0019 */
[----:B--2---:R-:W-:Y:S01]  /*0e90*/  IADD3 R21, PT, PT, R16, R11, RZ ;  /* 0x0000000b10157210 */ /* 0x004fe20007ffe0ff */
[----:B------:R-:W-:-:S03]  /*0ea0*/  IMAD.WIDE R10, R6, 0x4, R18 ;  /* 0x00000004060a7825 */ /* 0x000fc600078e0212 */
        /* <DEDUP_REMOVED lines=9> */
[----:B------:R-:W3:Y:S04]  /*0f40*/  LDG.E R16, desc[UR6][R12.64+0x8] ;  /* 0x000008060c107981 */ /* 0x000ee8000c1e1900 */
[----:B------:R-:W3:Y:S01]  /*0f50*/  LDG.E R19, desc[UR6][R14.64] ;  /* 0x000000060e137981 */ /* 0x000ee2000c1e1900 */
[----:B------:R-:W-:Y:S02]  /*0f60*/  @!P0 IMAD.MOV.U32 R0, RZ, RZ, R23 ;  /* 0x000000ffff008224 */ /* 0x000fe400078e0017 */
[----:B------:R-:W-:Y:S01]  /*0f70*/  IMAD.WIDE R10, R6, 0x4, R14 ;  /* 0x00000004060a7825 */ /* 0x000fe200078e020e */
[----:B---3--:R-:W-:-:S04]  /*0f80*/  IADD3 R19, PT, PT, R16, R19, RZ ;  /* 0x0000001310137210 */ /* 0x008fc80007ffe0ff */
[----:B------:R-:W-:-:S13]  /*0f90*/  ISETP.GE.AND P0, PT, R19, R0, PT ;  /* 0x000000001300720c */ /* 0x000fda0003f06270 */
[----:B------:R1:W-:Y:S04]  /*0fa0*/  @!P0 STG.E desc[UR6][R2.64], R19 ;  /* 0x0000001302008986 */ /* 0x0003e8000c101906 */
[----:B------:R3:W2:Y:S04]  /*0fb0*/  LDG.E R16, desc[UR6][R12.64+0xc] ;  /* 0x00000c060c107981 */ /* 0x0006a8000c1e1900 */
[----:B------:R-:W2:Y:S01]  /*0fc0*/  LDG.E R11, desc[UR6][R10.64] ;  /* 0x000000060a0b7981 */ /* 0x000ea2000c1e1900 */
[----:B------:R-:W-:Y:S01]  /*0fd0*/  @!P0 IMAD.MOV.U32 R0, RZ, RZ, R19 ;  /* 0x000000ffff008224 */ /* 0x000fe200078e0013 */
[----:B------:R-:W-:Y:S01]  /*0fe0*/  PLOP3.LUT P0, PT, PT, PT, PT, 0x8, 0x80 ;  /* 0x000000000080781c */ /* 0x000fe20003f0e170 */
[----:B------:R-:W-:Y:S01]  /*0ff0*/  VIADD R8, R8, 0x4 ;  /* 0x0000000408087836 */ /* 0x000fe20000000000 */
[----:B------:R-:W-:Y:S01]  /*1000*/  LEA R17, R6, R17, 0x2 ;  /* 0x0000001106117211 */ /* 0x000fe200078e10ff */
[----:B---3--:R-:W-:-:S02]  /*1010*/  VIADD R13, R9, 0x4 ;  /* 0x00000004090d7836 */ /* 0x008fc40000000000 */
[----:B------:R-:W-:Y:S01]  /*1020*/  VIADD R8, R8, 0x4 ;  /* 0x0000000408087836 */ /* 0x000fe20000000000 */
[----:B--2---:R-:W-:-:S04]  /*1030*/  IADD3 R21, PT, PT, R16, R11, RZ ;  /* 0x0000000b10157210 */ /* 0x004fc80007ffe0ff */
[----:B------:R-:W-:-:S13]  /*1040*/  ISETP.GE.AND P1, PT, R21, R0, PT ;  /* 0x000000001500720c */ /* 0x000fda0003f26270 */
[----:B------:R1:W-:Y:S01]  /*1050*/  @!P1 STG.E desc[UR6][R2.64], R21 ;  /* 0x0000001502009986 */ /* 0x0003e2000c101906 */
[----:B------:R-:W-:-:S07]  /*1060*/  @!P1 MOV R0, R21 ;  /* 0x0000001500009202 */ /* 0x000fce0000000f00 */
.L_x_4:
[----:B------:R-:W-:-:S13]  /*1070*/  ISETP.LT.OR P0, PT, R8, R7, P0 ;  /* 0x000000070800720c */ /* 0x000fda0000701670 */
[----:B------:R-:W-:Y:S05]  /*1080*/  @!P0 EXIT ;  /* 0x000000000000894d */ /* 0x000fea0003800000 */
[----:B------:R-:W-:-:S04]  /*1090*/  IMAD.WIDE R8, R13, 0x4, R4 ;  /* 0x000000040d087825 */ /* 0x000fc800078e0204 */
[----:B------:R-:W-:Y:S01]  /*10a0*/  IMAD.WIDE R4, R17, 0x4, R4 ;  /* 0x0000000411047825 */ /* 0x000fe200078e0204 */
[----:B------:R-:W2:Y:S04]  /*10b0*/  LDG.E R7, desc[UR6][R8.64] ;  /* 0x0000000608077981 */ /* 0x000ea8000c1e1900 */
[----:B------:R-:W2:Y:S02]  /*10c0*/  LDG.E R10, desc[UR6][R4.64] ;  /* 0x00000006040a7981 */ /* 0x000ea4000c1e1900 */
[----:B--2---:R-:W-:Y:S01]  /*10d0*/  IADD3 R15, PT, PT, R7, R10, RZ ;  /* 0x0000000a070f7210 */ /* 0x004fe20007ffe0ff */
[----:B------:R-:W-:-:S03]  /*10e0*/  IMAD.WIDE R10, R6, 0x4, R4 ;  /* 0x00000004060a7825 */ /* 0x000fc600078e0204 */
[----:B-----5:R-:W-:-:S13]  /*10f0*/  ISETP.GE.AND P0, PT, R15, R0, PT ;  /* 0x000000000f00720c */ /* 0x020fda0003f06270 */
[----:B------:R-:W-:Y:S04]  /*1100*/  @!P0 STG.E desc[UR6][R2.64], R15 ;  /* 0x0000000f02008986 */ /* 0x000fe8000c101906 */
[----:B------:R-:W2:Y:S04]  /*1110*/  LDG.E R7, desc[UR6][R8.64+0x4] ;  /* 0x0000040608077981 */ /* 0x000ea8000c1e1900 */
[----:B------:R-:W2:Y:S01]  /*1120*/  LDG.E R12, desc[UR6][R10.64] ;  /* 0x000000060a0c7981 */ /* 0x000ea2000c1e1900 */
[----:B------:R-:W-:Y:S01]  /*1130*/  @!P0 IMAD.MOV.U32 R0, RZ, RZ, R15 ;  /* 0x000000ffff008224 */ /* 0x000fe200078e000f */
[----:B--2---:R-:W-:Y:S01]  /*1140*/  IADD3 R17, PT, PT, R7, R12, RZ ;  /* 0x0000000c07117210 */ /* 0x004fe20007ffe0ff */
[----:B------:R-:W-:-:S03]  /*1150*/  IMAD.WIDE R12, R6, 0x4, R10 ;  /* 0x00000004060c7825 */ /* 0x000fc600078e020a */
[----:B------:R-:W-:-:S13]  /*1160*/  ISETP.GE.AND P0, PT, R17, R0, PT ;  /* 0x000000001100720c */ /* 0x000fda0003f06270 */
[----:B------:R-:W-:Y:S04]  /*1170*/  @!P0 STG.E desc[UR6][R2.64], R17 ;  /* 0x0000001102008986 */ /* 0x000fe8000c101906 */
[----:B------:R-:W2:Y:S04]  /*1180*/  LDG.E R4, desc[UR6][R8.64+0x8] ;  /* 0x0000080608047981 */ /* 0x000ea8000c1e1900 */
[----:B------:R-:W2:Y:S01]  /*1190*/  LDG.E R5, desc[UR6][R12.64] ;  /* 0x000000060c057981 */ /* 0x000ea2000c1e1900 */
[----:B------:R-:W-:Y:S01]  /*11a0*/  @!P0 MOV R0, R17 ;  /* 0x0000001100008202 */ /* 0x000fe20000000f00 */
[----:B------:R-:W-:-:S04]  /*11b0*/  IMAD.WIDE R6, R6, 0x4, R12 ;  /* 0x0000000406067825 */ /* 0x000fc800078e020c */
[----:B--2---:R-:W-:-:S05]  /*11c0*/  IMAD.IADD R5, R4, 0x1, R5 ;  /* 0x0000000104057824 */ /* 0x004fca00078e0205 */
[----:B------:R-:W-:-:S13]  /*11d0*/  ISETP.GE.AND P0, PT, R5, R0, PT ;  /* 0x000000000500720c */ /* 0x000fda0003f06270 */
[----:B------:R-:W-:Y:S04]  /*11e0*/  @!P0 STG.E desc[UR6][R2.64], R5 ;  /* 0x0000000502008986 */ /* 0x000fe8000c101906 */
[----:B------:R-:W2:Y:S04]  /*11f0*/  LDG.E R4, desc[UR6][R8.64+0xc] ;  /* 0x00000c0608047981 */ /* 0x000ea8000c1e1900 */
[----:B------:R-:W2:Y:S01]  /*1200*/  LDG.E R7, desc[UR6][R6.64] ;  /* 0x0000000606077981 */ /* 0x000ea2000c1e1900 */
[----:B------:R-:W-:Y:S02]  /*1210*/  @!P0 MOV R0, R5 ;  /* 0x0000000500008202 */ /* 0x000fe40000000f00 */
[----:B--2---:R-:W-:-:S04]  /*1220*/  IADD3 R11, PT, PT, R4, R7, RZ ;  /* 0x00000007040b7210 */ /* 0x004fc80007ffe0ff */
[----:B------:R-:W-:-:S13]  /*1230*/  ISETP.GE.AND P0, PT, R11, R0, PT ;  /* 0x000000000b00720c */ /* 0x000fda0003f06270 */
[----:B------:R-:W-:Y:S01]  /*1240*/  @!P0 STG.E desc[UR6][R2.64], R11 ;  /* 0x0000000b02008986 */ /* 0x000fe2000c101906 */
[----:B------:R-:W-:Y:S05]  /*1250*/  EXIT ;  /* 0x000000000000794d */ /* 0x000fea0003800000 */
.L_x_5:
[----:B------:R-:W-:-:S00]  /*1260*/  BRA `(.L_x_5) ;  /* 0xfffffffc00fc7947 */ /* 0x000fc0000383ffff */
[----:B------:R-:W-:-:S00]  /*1270*/  NOP ;  /* 0x0000000000007918 */ /* 0x000fc00000000000 */
        /* <DEDUP_REMOVED lines=8> */
.L_x_6:


//--------------------- .nv.shared.reserved.0     --------------------------
	.section	.nv.shared.reserved.0,"aw",@nobits
	.weak		__nv_reservedSMEM_offset_0_alias
	.size		__nv_reservedSMEM_offset_0_alias, 0, 64
	.other		__nv_reservedSMEM_offset_0_alias,@"STO_CUDA_RESERVED_SHARED STV_DEFAULT"
__nv_reservedSMEM_offset_0_alias:
	.zero		0
	.zero		64


//--------------------- .nv.constant0._Z3calPiiiiii --------------------------
	.section	.nv.constant0._Z3calPiiiiii,"a",@progbits
	.sectionflags	@""
	.align	4
.nv.constant0._Z3calPiiiiii:
	.zero		924


//--------------------- SYMBOLS --------------------------

	.type		.nv.reservedSmem.offset0,@object
	.size		.nv.reservedSmem.offset0,0x4
